//
// Generated by NVIDIA NVVM Compiler
//
// Compiler Build ID: CL-36424714
// Cuda compilation tools, release 13.0, V13.0.88
// Based on NVVM 20.0.0
//

.version 9.0
.target sm_100
.address_size 64

	// .globl	_Z17calcEpsAndComparePKdS0_Pdi
// _ZZ17calcEpsAndComparePKdS0_PdiE8blockMax has been demoted

.visible .entry _Z17calcEpsAndComparePKdS0_Pdi(
	.param .u64 .ptr .align 1 _Z17calcEpsAndComparePKdS0_Pdi_param_0,
	.param .u64 .ptr .align 1 _Z17calcEpsAndComparePKdS0_Pdi_param_1,
	.param .u64 .ptr .align 1 _Z17calcEpsAndComparePKdS0_Pdi_param_2,
	.param .u32 _Z17calcEpsAndComparePKdS0_Pdi_param_3
)
{
	.reg .pred 	%p<27>;
	.reg .b32 	%r<75>;
	.reg .b64 	%rd<15>;
	.reg .b64 	%fd<36>;
	// demoted variable
	.shared .align 8 .b8 _ZZ17calcEpsAndComparePKdS0_PdiE8blockMax[256];
	ld.param.u64 	%rd5, [_Z17calcEpsAndComparePKdS0_Pdi_param_0];
	ld.param.u64 	%rd6, [_Z17calcEpsAndComparePKdS0_Pdi_param_1];
	ld.param.u64 	%rd7, [_Z17calcEpsAndComparePKdS0_Pdi_param_2];
	ld.param.u32 	%r9, [_Z17calcEpsAndComparePKdS0_Pdi_param_3];
	cvta.to.global.u64 	%rd1, %rd7;
	mov.u32 	%r10, %ctaid.x;
	mov.u32 	%r1, %ntid.x;
	mov.u32 	%r2, %tid.x;
	mad.lo.s32 	%r11, %r10, %r1, %r2;
	add.s32 	%r3, %r11, 1;
	mov.u32 	%r12, %ctaid.y;
	mov.u32 	%r4, %ntid.y;
	mov.u32 	%r13, %tid.y;
	mad.lo.s32 	%r14, %r12, %r4, %r13;
	add.s32 	%r5, %r14, 1;
	mov.u32 	%r16, %ctaid.z;
	mov.u32 	%r6, %ntid.z;
	mov.u32 	%r17, %tid.z;
	mad.lo.s32 	%r18, %r16, %r6, %r17;
	add.s32 	%r7, %r18, 1;
	add.s32 	%r20, %r9, -1;
	max.s32 	%r21, %r3, %r5;
	mov.f64 	%fd34, 0d0000000000000000;
	max.s32 	%r22, %r21, %r7;
	setp.ge.s32 	%p1, %r22, %r20;
	@%p1 bra 	$L__BB0_2;
	cvta.to.global.u64 	%rd8, %rd6;
	cvta.to.global.u64 	%rd9, %rd5;
	mad.lo.s32 	%r23, %r9, %r7, %r5;
	mad.lo.s32 	%r24, %r23, %r9, %r3;
	mul.wide.s32 	%rd10, %r24, 8;
	add.s64 	%rd11, %rd8, %rd10;
	ld.global.f64 	%fd8, [%rd11];
	add.s64 	%rd12, %rd9, %rd10;
	ld.global.f64 	%fd9, [%rd12];
	sub.f64 	%fd10, %fd8, %fd9;
	abs.f64 	%fd34, %fd10;
$L__BB0_2:
	// begin inline asm
	mov.b64 {%r25,%r26}, %fd34;
	// end inline asm
	shfl.sync.down.b32	%r28|%p2, %r26, 16, 31, -1;
	shfl.sync.down.b32	%r27|%p3, %r25, 16, 31, -1;
	// begin inline asm
	mov.b64 %fd12, {%r27,%r28};
	// end inline asm
	max.f64 	%fd13, %fd34, %fd12;
	// begin inline asm
	mov.b64 {%r29,%r30}, %fd13;
	// end inline asm
	shfl.sync.down.b32	%r32|%p4, %r30, 8, 31, -1;
	shfl.sync.down.b32	%r31|%p5, %r29, 8, 31, -1;
	// begin inline asm
	mov.b64 %fd14, {%r31,%r32};
	// end inline asm
	max.f64 	%fd15, %fd13, %fd14;
	// begin inline asm
	mov.b64 {%r33,%r34}, %fd15;
	// end inline asm
	shfl.sync.down.b32	%r36|%p6, %r34, 4, 31, -1;
	shfl.sync.down.b32	%r35|%p7, %r33, 4, 31, -1;
	// begin inline asm
	mov.b64 %fd16, {%r35,%r36};
	// end inline asm
	max.f64 	%fd17, %fd15, %fd16;
	// begin inline asm
	mov.b64 {%r37,%r38}, %fd17;
	// end inline asm
	shfl.sync.down.b32	%r40|%p8, %r38, 2, 31, -1;
	shfl.sync.down.b32	%r39|%p9, %r37, 2, 31, -1;
	// begin inline asm
	mov.b64 %fd18, {%r39,%r40};
	// end inline asm
	max.f64 	%fd19, %fd17, %fd18;
	// begin inline asm
	mov.b64 {%r41,%r42}, %fd19;
	// end inline asm
	shfl.sync.down.b32	%r44|%p10, %r42, 1, 31, -1;
	shfl.sync.down.b32	%r43|%p11, %r41, 1, 31, -1;
	// begin inline asm
	mov.b64 %fd20, {%r43,%r44};
	// end inline asm
	max.f64 	%fd3, %fd19, %fd20;
	and.b32  	%r45, %r2, 31;
	setp.ne.s32 	%p12, %r45, 0;
	@%p12 bra 	$L__BB0_4;
	shr.u32 	%r46, %r2, 2;
	mov.u32 	%r47, _ZZ17calcEpsAndComparePKdS0_PdiE8blockMax;
	add.s32 	%r48, %r47, %r46;
	st.shared.f64 	[%r48], %fd3;
$L__BB0_4:
	bar.sync 	0;
	setp.gt.u32 	%p13, %r2, 31;
	@%p13 bra 	$L__BB0_10;
	mul.lo.s32 	%r49, %r1, %r4;
	mul.lo.s32 	%r50, %r49, %r6;
	shr.u32 	%r51, %r50, 5;
	setp.ge.u32 	%p14, %r2, %r51;
	mov.f64 	%fd35, 0d0000000000000000;
	@%p14 bra 	$L__BB0_7;
	shl.b32 	%r52, %r2, 3;
	mov.u32 	%r53, _ZZ17calcEpsAndComparePKdS0_PdiE8blockMax;
	add.s32 	%r54, %r53, %r52;
	ld.shared.f64 	%fd35, [%r54];
$L__BB0_7:
	// begin inline asm
	mov.b64 {%r55,%r56}, %fd35;
	// end inline asm
	shfl.sync.down.b32	%r58|%p15, %r56, 16, 31, -1;
	shfl.sync.down.b32	%r57|%p16, %r55, 16, 31, -1;
	// begin inline asm
	mov.b64 %fd23, {%r57,%r58};
	// end inline asm
	max.f64 	%fd24, %fd35, %fd23;
	// begin inline asm
	mov.b64 {%r59,%r60}, %fd24;
	// end inline asm
	shfl.sync.down.b32	%r62|%p17, %r60, 8, 31, -1;
	shfl.sync.down.b32	%r61|%p18, %r59, 8, 31, -1;
	// begin inline asm
	mov.b64 %fd25, {%r61,%r62};
	// end inline asm
	max.f64 	%fd26, %fd24, %fd25;
	// begin inline asm
	mov.b64 {%r63,%r64}, %fd26;
	// end inline asm
	shfl.sync.down.b32	%r66|%p19, %r64, 4, 31, -1;
	shfl.sync.down.b32	%r65|%p20, %r63, 4, 31, -1;
	// begin inline asm
	mov.b64 %fd27, {%r65,%r66};
	// end inline asm
	max.f64 	%fd28, %fd26, %fd27;
	// begin inline asm
	mov.b64 {%r67,%r68}, %fd28;
	// end inline asm
	shfl.sync.down.b32	%r70|%p21, %r68, 2, 31, -1;
	shfl.sync.down.b32	%r69|%p22, %r67, 2, 31, -1;
	// begin inline asm
	mov.b64 %fd29, {%r69,%r70};
	// end inline asm
	max.f64 	%fd30, %fd28, %fd29;
	// begin inline asm
	mov.b64 {%r71,%r72}, %fd30;
	// end inline asm
	shfl.sync.down.b32	%r74|%p23, %r72, 1, 31, -1;
	shfl.sync.down.b32	%r73|%p24, %r71, 1, 31, -1;
	// begin inline asm
	mov.b64 %fd31, {%r73,%r74};
	// end inline asm
	max.f64 	%fd6, %fd30, %fd31;
	setp.ne.s32 	%p25, %r2, 0;
	@%p25 bra 	$L__BB0_10;
	ld.global.u64 	%rd14, [%rd1];
$L__BB0_9:
	mov.b64 	%fd32, %rd14;
	max.f64 	%fd33, %fd6, %fd32;
	mov.b64 	%rd13, %fd33;
	atom.relaxed.global.cas.b64 	%rd4, [%rd1], %rd14, %rd13;
	setp.ne.s64 	%p26, %rd14, %rd4;
	mov.u64 	%rd14, %rd4;
	@%p26 bra 	$L__BB0_9;
$L__BB0_10:
	ret;

}
	// .globl	_Z10jacobiStepPKdPdi
.visible .entry _Z10jacobiStepPKdPdi(
	.param .u64 .ptr .align 1 _Z10jacobiStepPKdPdi_param_0,
	.param .u64 .ptr .align 1 _Z10jacobiStepPKdPdi_param_1,
	.param .u32 _Z10jacobiStepPKdPdi_param_2
)
{
	.reg .pred 	%p<2>;
	.reg .b32 	%r<32>;
	.reg .b64 	%rd<17>;
	.reg .b64 	%fd<13>;

	ld.param.u64 	%rd1, [_Z10jacobiStepPKdPdi_param_0];
	ld.param.u64 	%rd2, [_Z10jacobiStepPKdPdi_param_1];
	ld.param.u32 	%r6, [_Z10jacobiStepPKdPdi_param_2];
	mov.u32 	%r7, %ctaid.x;
	mov.u32 	%r8, %ntid.x;
	mov.u32 	%r9, %tid.x;
	mad.lo.s32 	%r1, %r7, %r8, %r9;
	add.s32 	%r2, %r1, 1;
	mov.u32 	%r10, %ctaid.y;
	mov.u32 	%r11, %ntid.y;
	mov.u32 	%r12, %tid.y;
	mad.lo.s32 	%r13, %r10, %r11, %r12;
	add.s32 	%r3, %r13, 1;
	mov.u32 	%r15, %ctaid.z;
	mov.u32 	%r16, %ntid.z;
	mov.u32 	%r17, %tid.z;
	mad.lo.s32 	%r18, %r15, %r16, %r17;
	add.s32 	%r4, %r18, 1;
	add.s32 	%r20, %r6, -1;
	max.s32 	%r21, %r2, %r3;
	max.s32 	%r22, %r21, %r4;
	setp.ge.s32 	%p1, %r22, %r20;
	@%p1 bra 	$L__BB1_2;
	cvta.to.global.u64 	%rd3, %rd1;
	cvta.to.global.u64 	%rd4, %rd2;
	mad.lo.s32 	%r23, %r6, %r4, %r3;
	mul.lo.s32 	%r24, %r23, %r6;
	add.s32 	%r25, %r24, %r2;
	mul.lo.s32 	%r26, %r6, %r6;
	sub.s32 	%r27, %r25, %r26;
	mul.wide.s32 	%rd5, %r27, 8;
	add.s64 	%rd6, %rd3, %rd5;
	ld.global.f64 	%fd1, [%rd6];
	add.s32 	%r28, %r25, %r26;
	mul.wide.s32 	%rd7, %r28, 8;
	add.s64 	%rd8, %rd3, %rd7;
	ld.global.f64 	%fd2, [%rd8];
	add.f64 	%fd3, %fd1, %fd2;
	sub.s32 	%r29, %r25, %r6;
	mul.wide.s32 	%rd9, %r29, 8;
	add.s64 	%rd10, %rd3, %rd9;
	ld.global.f64 	%fd4, [%rd10];
	add.f64 	%fd5, %fd3, %fd4;
	add.s32 	%r30, %r25, %r6;
	mul.wide.s32 	%rd11, %r30, 8;
	add.s64 	%rd12, %rd3, %rd11;
	ld.global.f64 	%fd6, [%rd12];
	add.f64 	%fd7, %fd5, %fd6;
	add.s32 	%r31, %r24, %r1;
	mul.wide.s32 	%rd13, %r31, 8;
	add.s64 	%rd14, %rd3, %rd13;
	ld.global.f64 	%fd8, [%rd14];
	add.f64 	%fd9, %fd7, %fd8;
	ld.global.f64 	%fd10, [%rd14+16];
	add.f64 	%fd11, %fd9, %fd10;
	div.rn.f64 	%fd12, %fd11, 0d4018000000000000;
	mul.wide.s32 	%rd15, %r25, 8;
	add.s64 	%rd16, %rd4, %rd15;
	st.global.f64 	[%rd16], %fd12;
$L__BB1_2:
	ret;

}


// ===== COMPILED SASS (sm_100) =====

	.target	sm_100

	.elftype	@"ET_EXEC"


//--------------------- .note.nv.tkinfo           --------------------------
	.section	.note.nv.tkinfo,"",@"SHT_NOTE"
	.sectionflags	@"SHF_NOTE_NV_TKINFO"
	.tkinfo
        /*0018*/ 	.word	0x00000002
        /*0030*/ 	.string	""
        /*0030*/ 	.string	"ptxas"
        /*0030*/ 	.string	"Cuda compilation tools, release 13.0, V13.0.88"
        /*0030*/ 	.string	"Build cuda_13.0.r13.0/compiler.36424714_0"
        /*0030*/ 	.string	"-arch sm_100 -m 64 "



//--------------------- .note.nv.cuinfo           --------------------------
	.section	.note.nv.cuinfo,"",@"SHT_NOTE"
	.sectionflags	@"SHF_NOTE_NV_CUINFO"
        /*0018*/ 	.short	0x0002
        /*001a*/ 	.short	0x0064
        /*001c*/ 	.short	0x0082
	.zero		2


//--------------------- .nv.info                  --------------------------
	.section	.nv.info,"",@"SHT_CUDA_INFO"
	.align	4


	//----- nvinfo : EIATTR_REGCOUNT
	.align		4
        /*0000*/ 	.byte	0x04, 0x2f
        /*0002*/ 	.short	(.L_1 - .L_0)
	.align		4
.L_0:
        /*0004*/ 	.word	index@(_Z17calcEpsAndComparePKdS0_Pdi)
        /*0008*/ 	.word	0x00000011


	//----- nvinfo : EIATTR_FRAME_SIZE
	.align		4
.L_1:
        /*000c*/ 	.byte	0x04, 0x11
        /*000e*/ 	.short	(.L_3 - .L_2)
	.align		4
.L_2:
        /*0010*/ 	.word	index@(_Z17calcEpsAndComparePKdS0_Pdi)
        /*0014*/ 	.word	0x00000000


	//----- nvinfo : EIATTR_REGCOUNT
	.align		4
.L_3:
        /*0018*/ 	.byte	0x04, 0x2f
        /*001a*/ 	.short	(.L_5 - .L_4)
	.align		4
.L_4:
        /*001c*/ 	.word	index@(_Z10jacobiStepPKdPdi)
        /*0020*/ 	.word	0x00000018


	//----- nvinfo : EIATTR_FRAME_SIZE
	.align		4
.L_5:
        /*0024*/ 	.byte	0x04, 0x11
        /*0026*/ 	.short	(.L_7 - .L_6)
	.align		4
.L_6:
        /*0028*/ 	.word	index@($__internal_0_$__cuda_sm20_div_rn_f64_full)
        /*002c*/ 	.word	0x00000000


	//----- nvinfo : EIATTR_FRAME_SIZE
	.align		4
.L_7:
        /*0030*/ 	.byte	0x04, 0x11
        /*0032*/ 	.short	(.L_9 - .L_8)
	.align		4
.L_8:
        /*0034*/ 	.word	index@(_Z10jacobiStepPKdPdi)
        /*0038*/ 	.word	0x00000000


	//----- nvinfo : EIATTR_MIN_STACK_SIZE
	.align		4
.L_9:
        /*003c*/ 	.byte	0x04, 0x12
        /*003e*/ 	.short	(.L_11 - .L_10)
	.align		4
.L_10:
        /*0040*/ 	.word	index@(_Z10jacobiStepPKdPdi)
        /*0044*/ 	.word	0x00000000


	//----- nvinfo : EIATTR_MIN_STACK_SIZE
	.align		4
.L_11:
        /*0048*/ 	.byte	0x04, 0x12
        /*004a*/ 	.short	(.L_13 - .L_12)
	.align		4
.L_12:
        /*004c*/ 	.word	index@(_Z17calcEpsAndComparePKdS0_Pdi)
        /*0050*/ 	.word	0x00000000
.L_13:


//--------------------- .nv.compat                --------------------------
	.section	.nv.compat,"",@"SHT_CUDA_COMPAT_INFO"
	.align	4
        /*0000*/ 	.byte	0x02, 0x09, 0x00, 0x00, 0x02, 0x02, 0x01, 0x00, 0x02, 0x05, 0x05, 0x00, 0x03, 0x07, 0x01, 0x01
        /*0010*/ 	.byte	0x02, 0x03, 0x00, 0x00, 0x02, 0x06, 0x01, 0x00, 0x04, 0x0b, 0x08, 0x00, 0x01, 0x00, 0x00, 0x00
        /*0020*/ 	.byte	0x00, 0x00, 0x00, 0x00


//--------------------- .nv.info._Z10jacobiStepPKdPdi --------------------------
	.section	.nv.info._Z10jacobiStepPKdPdi,"",@"SHT_CUDA_INFO"
	.sectionflags	@""
	.align	4


	//----- nvinfo : EIATTR_CUDA_API_VERSION
	.align		4
        /*0000*/ 	.byte	0x04, 0x37
        /*0002*/ 	.short	(.L_15 - .L_14)
.L_14:
        /*0004*/ 	.word	0x00000082


	//----- nvinfo : EIATTR_KPARAM_INFO
	.align		4
.L_15:
        /*0008*/ 	.byte	0x04, 0x17
        /*000a*/ 	.short	(.L_17 - .L_16)
.L_16:
        /*000c*/ 	.word	0x00000000
        /*0010*/ 	.short	0x0002
        /*0012*/ 	.short	0x0010
        /*0014*/ 	.byte	0x00, 0xf0, 0x11, 0x00


	//----- nvinfo : EIATTR_KPARAM_INFO
	.align		4
.L_17:
        /*0018*/ 	.byte	0x04, 0x17
        /*001a*/ 	.short	(.L_19 - .L_18)
.L_18:
        /*001c*/ 	.word	0x00000000
        /*0020*/ 	.short	0x0001
        /*0022*/ 	.short	0x0008
        /*0024*/ 	.byte	0x00, 0xf5, 0x21, 0x00


	//----- nvinfo : EIATTR_KPARAM_INFO
	.align		4
.L_19:
        /*0028*/ 	.byte	0x04, 0x17
        /*002a*/ 	.short	(.L_21 - .L_20)
.L_20:
        /*002c*/ 	.word	0x00000000
        /*0030*/ 	.short	0x0000
        /*0032*/ 	.short	0x0000
        /*0034*/ 	.byte	0x00, 0xf5, 0x21, 0x00


	//----- nvinfo : EIATTR_SPARSE_MMA_MASK
	.align		4
.L_21:
        /*0038*/ 	.byte	0x03, 0x50
        /*003a*/ 	.short	0x0000


	//----- nvinfo : EIATTR_MAXREG_COUNT
	.align		4
        /*003c*/ 	.byte	0x03, 0x1b
        /*003e*/ 	.short	0x00ff


	//----- nvinfo : EIATTR_MERCURY_ISA_VERSION
	.align		4
        /*0040*/ 	.byte	0x03, 0x5f
        /*0042*/ 	.short	0x0101


	//----- nvinfo : EIATTR_VRC_CTA_INIT_COUNT
	.align		4
        /*0044*/ 	.byte	0x02, 0x4a
	.zero		1
	.zero		1


	//----- nvinfo : EIATTR_EXIT_INSTR_OFFSETS
	.align		4
        /*0048*/ 	.byte	0x04, 0x1c
        /*004a*/ 	.short	(.L_23 - .L_22)


	//   ....[0]....
.L_22:
        /*004c*/ 	.word	0x00000140


	//   ....[1]....
        /*0050*/ 	.word	0x00000460


	//----- nvinfo : EIATTR_CRS_STACK_SIZE
	.align		4
.L_23:
        /*0054*/ 	.byte	0x04, 0x1e
        /*0056*/ 	.short	(.L_25 - .L_24)
.L_24:
        /*0058*/ 	.word	0x00000000


	//----- nvinfo : EIATTR_CBANK_PARAM_SIZE
	.align		4
.L_25:
        /*005c*/ 	.byte	0x03, 0x19
        /*005e*/ 	.short	0x0014


	//----- nvinfo : EIATTR_PARAM_CBANK
	.align		4
        /*0060*/ 	.byte	0x04, 0x0a
        /*0062*/ 	.short	(.L_27 - .L_26)
	.align		4
.L_26:
        /*0064*/ 	.word	index@(.nv.constant0._Z10jacobiStepPKdPdi)
        /*0068*/ 	.short	0x0380
        /*006a*/ 	.short	0x0014


	//----- nvinfo : EIATTR_SW_WAR
	.align		4
.L_27:
        /*006c*/ 	.byte	0x04, 0x36
        /*006e*/ 	.short	(.L_29 - .L_28)
.L_28:
        /*0070*/ 	.word	0x00000008
.L_29:


//--------------------- .nv.info._Z17calcEpsAndComparePKdS0_Pdi --------------------------
	.section	.nv.info._Z17calcEpsAndComparePKdS0_Pdi,"",@"SHT_CUDA_INFO"
	.sectionflags	@""
	.align	4


	//----- nvinfo : EIATTR_CUDA_API_VERSION
	.align		4
        /*0000*/ 	.byte	0x04, 0x37
        /*0002*/ 	.short	(.L_31 - .L_30)
.L_30:
        /*0004*/ 	.word	0x00000082


	//----- nvinfo : EIATTR_KPARAM_INFO
	.align		4
.L_31:
        /*0008*/ 	.byte	0x04, 0x17
        /*000a*/ 	.short	(.L_33 - .L_32)
.L_32:
        /*000c*/ 	.word	0x00000000
        /*0010*/ 	.short	0x0003
        /*0012*/ 	.short	0x0018
        /*0014*/ 	.byte	0x00, 0xf0, 0x11, 0x00


	//----- nvinfo : EIATTR_KPARAM_INFO
	.align		4
.L_33:
        /*0018*/ 	.byte	0x04, 0x17
        /*001a*/ 	.short	(.L_35 - .L_34)
.L_34:
        /*001c*/ 	.word	0x00000000
        /*0020*/ 	.short	0x0002
        /*0022*/ 	.short	0x0010
        /*0024*/ 	.byte	0x00, 0xf5, 0x21, 0x00


	//----- nvinfo : EIATTR_KPARAM_INFO
	.align		4
.L_35:
        /*0028*/ 	.byte	0x04, 0x17
        /*002a*/ 	.short	(.L_37 - .L_36)
.L_36:
        /*002c*/ 	.word	0x00000000
        /*0030*/ 	.short	0x0001
        /*0032*/ 	.short	0x0008
        /*0034*/ 	.byte	0x00, 0xf5, 0x21, 0x00


	//----- nvinfo : EIATTR_KPARAM_INFO
	.align		4
.L_37:
        /*0038*/ 	.byte	0x04, 0x17
        /*003a*/ 	.short	(.L_39 - .L_38)
.L_38:
        /*003c*/ 	.word	0x00000000
        /*0040*/ 	.short	0x0000
        /*0042*/ 	.short	0x0000
        /*0044*/ 	.byte	0x00, 0xf5, 0x21, 0x00


	//----- nvinfo : EIATTR_SPARSE_MMA_MASK
	.align		4
.L_39:
        /*0048*/ 	.byte	0x03, 0x50
        /*004a*/ 	.short	0x0000


	//----- nvinfo : EIATTR_MAXREG_COUNT
	.align		4
        /*004c*/ 	.byte	0x03, 0x1b
        /*004e*/ 	.short	0x00ff


	//----- nvinfo : EIATTR_NUM_BARRIERS
	.align		4
        /*0050*/ 	.byte	0x02, 0x4c
        /*0052*/ 	.byte	0x01
	.zero		1


	//----- nvinfo : EIATTR_MERCURY_ISA_VERSION
	.align		4
        /*0054*/ 	.byte	0x03, 0x5f
        /*0056*/ 	.short	0x0101


	//----- nvinfo : EIATTR_COOP_GROUP_MASK_REGIDS
	.align		4
        /*0058*/ 	.byte	0x04, 0x29
        /*005a*/ 	.short	(.L_41 - .L_40)


	//   ....[0]....
.L_40:
        /*005c*/ 	.word	0xffffffff


	//   ....[1]....
        /*0060*/ 	.word	0xffffffff


	//   ....[2]....
        /*0064*/ 	.word	0xffffffff


	//   ....[3]....
        /*0068*/ 	.word	0xffffffff


	//   ....[4]....
        /*006c*/ 	.word	0xffffffff


	//   ....[5]....
        /*0070*/ 	.word	0xffffffff


	//   ....[6]....
        /*0074*/ 	.word	0xffffffff


	//   ....[7]....
        /*0078*/ 	.word	0xffffffff


	//   ....[8]....
        /*007c*/ 	.word	0xffffffff


	//   ....[9]....
        /*0080*/ 	.word	0xffffffff


	//   ....[10]....
        /*0084*/ 	.word	0xffffffff


	//   ....[11]....
        /*0088*/ 	.word	0xffffffff


	//   ....[12]....
        /*008c*/ 	.word	0xffffffff


	//   ....[13]....
        /*0090*/ 	.word	0xffffffff


	//   ....[14]....
        /*0094*/ 	.word	0xffffffff


	//   ....[15]....
        /*0098*/ 	.word	0xffffffff


	//   ....[16]....
        /*009c*/ 	.word	0xffffffff


	//   ....[17]....
        /*00a0*/ 	.word	0xffffffff


	//   ....[18]....
        /*00a4*/ 	.word	0xffffffff


	//   ....[19]....
        /*00a8*/ 	.word	0xffffffff


	//----- nvinfo : EIATTR_COOP_GROUP_INSTR_OFFSETS
	.align		4
.L_41:
        /*00ac*/ 	.byte	0x04, 0x28
        /*00ae*/ 	.short	(.L_43 - .L_42)


	//   ....[0]....
.L_42:
        /*00b0*/ 	.word	0x00000200


	//   ....[1]....
        /*00b4*/ 	.word	0x00000220


	//   ....[2]....
        /*00b8*/ 	.word	0x00000280


	//   ....[3]....
        /*00bc*/ 	.word	0x000002d0


	//   ....[4]....
        /*00c0*/ 	.word	0x00000320


	//   ....[5]....
        /*00c4*/ 	.word	0x00000340


	//   ....[6]....
        /*00c8*/ 	.word	0x000003c0


	//   ....[7]....
        /*00cc*/ 	.word	0x000003e0


	//   ....[8]....
        /*00d0*/ 	.word	0x00000470


	//   ....[9]....
        /*00d4*/ 	.word	0x00000480


	//   ....[10]....
        /*00d8*/ 	.word	0x00000600


	//   ....[11]....
        /*00dc*/ 	.word	0x00000620


	//   ....[12]....
        /*00e0*/ 	.word	0x00000690


	//   ....[13]....
        /*00e4*/ 	.word	0x000006c0


	//   ....[14]....
        /*00e8*/ 	.word	0x00000730


	//   ....[15]....
        /*00ec*/ 	.word	0x00000760


	//   ....[16]....
        /*00f0*/ 	.word	0x000007c0


	//   ....[17]....
        /*00f4*/ 	.word	0x00000800


	//   ....[18]....
        /*00f8*/ 	.word	0x00000850


	//   ....[19]....
        /*00fc*/ 	.word	0x00000880


	//----- nvinfo : EIATTR_VRC_CTA_INIT_COUNT
	.align		4
.L_43:
        /*0100*/ 	.byte	0x02, 0x4a
	.zero		1
	.zero		1


	//----- nvinfo : EIATTR_EXIT_INSTR_OFFSETS
	.align		4
        /*0104*/ 	.byte	0x04, 0x1c
        /*0106*/ 	.short	(.L_45 - .L_44)


	//   ....[0]....
.L_44:
        /*0108*/ 	.word	0x00000550


	//   ....[1]....
        /*010c*/ 	.word	0x00000890


	//   ....[2]....
        /*0110*/ 	.word	0x00000a30


	//----- nvinfo : EIATTR_CRS_STACK_SIZE
	.align		4
.L_45:
        /*0114*/ 	.byte	0x04, 0x1e
        /*0116*/ 	.short	(.L_47 - .L_46)
.L_46:
        /*0118*/ 	.word	0x00000000


	//----- nvinfo : EIATTR_CBANK_PARAM_SIZE
	.align		4
.L_47:
        /*011c*/ 	.byte	0x03, 0x19
        /*011e*/ 	.short	0x001c


	//----- nvinfo : EIATTR_PARAM_CBANK
	.align		4
        /*0120*/ 	.byte	0x04, 0x0a
        /*0122*/ 	.short	(.L_49 - .L_48)
	.align		4
.L_48:
        /*0124*/ 	.word	index@(.nv.constant0._Z17calcEpsAndComparePKdS0_Pdi)
        /*0128*/ 	.short	0x0380
        /*012a*/ 	.short	0x001c


	//----- nvinfo : EIATTR_SW_WAR
	.align		4
.L_49:
        /*012c*/ 	.byte	0x04, 0x36
        /*012e*/ 	.short	(.L_51 - .L_50)
.L_50:
        /*0130*/ 	.word	0x00000008
.L_51:


//--------------------- .nv.callgraph             --------------------------
	.section	.nv.callgraph,"",@"SHT_CUDA_CALLGRAPH"
	.align	4
	.sectionentsize	8
	.align		4
        /*0000*/ 	.word	0x00000000
	.align		4
        /*0004*/ 	.word	0xffffffff
	.align		4
        /*0008*/ 	.word	0x00000000
	.align		4
        /*000c*/ 	.word	0xfffffffe
	.align		4
        /*0010*/ 	.word	0x00000000
	.align		4
        /*0014*/ 	.word	0xfffffffd
	.align		4
        /*0018*/ 	.word	0x00000000
	.align		4
        /*001c*/ 	.word	0xfffffffc


//--------------------- .text._Z10jacobiStepPKdPdi --------------------------
	.section	.text._Z10jacobiStepPKdPdi,"ax",@progbits
	.align	128
        .global         _Z10jacobiStepPKdPdi
        .type           _Z10jacobiStepPKdPdi,@function
        .size           _Z10jacobiStepPKdPdi,(.L_x_9 - _Z10jacobiStepPKdPdi)
        .other          _Z10jacobiStepPKdPdi,@"STO_CUDA_ENTRY STV_DEFAULT"
_Z10jacobiStepPKdPdi:
.text._Z10jacobiStepPKdPdi:
[----:B------:R-:W-:Y:S01]  /*0000*/  LDC R1, c[0x0][0x37c] ;  /* 0x0000df00ff017b82 */ /* 0x000fe20000000800 */
[----:B------:R-:W0:Y:S07]  /*0010*/  S2R R3, SR_TID.X ;  /* 0x0000000000037919 */ /* 0x000e2e0000002100 */
[----:B------:R-:W0:Y:S01]  /*0020*/  LDC R10, c[0x0][0x360] ;  /* 0x0000d800ff0a7b82 */ /* 0x000e220000000800 */
[----:B------:R-:W1:Y:S01]  /*0030*/  S2R R5, SR_TID.Y ;  /* 0x0000000000057919 */ /* 0x000e620000002200 */
[----:B------:R-:W2:Y:S06]  /*0040*/  S2R R7, SR_TID.Z ;  /* 0x0000000000077919 */ /* 0x000eac0000002300 */
[----:B------:R-:W0:Y:S08]  /*0050*/  S2UR UR4, SR_CTAID.X ;  /* 0x00000000000479c3 */ /* 0x000e300000002500 */
[----:B------:R-:W1:Y:S08]  /*0060*/  LDC R2, c[0x0][0x364] ;  /* 0x0000d900ff027b82 */ /* 0x000e700000000800 */
[----:B------:R-:W1:Y:S08]  /*0070*/  S2UR UR5, SR_CTAID.Y ;  /* 0x00000000000579c3 */ /* 0x000e700000002600 */
[----:B------:R-:W2:Y:S01]  /*0080*/  S2UR UR6, SR_CTAID.Z ;  /* 0x00000000000679c3 */ /* 0x000ea20000002700 */
[----:B0-----:R-:W-:-:S07]  /*0090*/  IMAD R10, R10, UR4, R3 ;  /* 0x000000040a0a7c24 */ /* 0x001fce000f8e0203 */
[----:B------:R-:W2:Y:S08]  /*00a0*/  LDC R0, c[0x0][0x368] ;  /* 0x0000da00ff007b82 */ /* 0x000eb00000000800 */
[----:B------:R-:W0:Y:S01]  /*00b0*/  LDC R11, c[0x0][0x390] ;  /* 0x0000e400ff0b7b82 */ /* 0x000e220000000800 */
[----:B-1----:R-:W-:-:S04]  /*00c0*/  IMAD R2, R2, UR5, R5 ;  /* 0x0000000502027c24 */ /* 0x002fc8000f8e0205 */
[----:B------:R-:W-:Y:S02]  /*00d0*/  VIADD R2, R2, 0x1 ;  /* 0x0000000102027836 */ /* 0x000fe40000000000 */
[----:B--2---:R-:W-:Y:S02]  /*00e0*/  IMAD R3, R0, UR6, R7 ;  /* 0x0000000600037c24 */ /* 0x004fe4000f8e0207 */
[----:B------:R-:W-:Y:S02]  /*00f0*/  VIADD R0, R10, 0x1 ;  /* 0x000000010a007836 */ /* 0x000fe40000000000 */
[----:B------:R-:W-:Y:S01]  /*0100*/  VIADD R3, R3, 0x1 ;  /* 0x0000000103037836 */ /* 0x000fe20000000000 */
[----:B0-----:R-:W-:-:S04]  /*0110*/  IADD3 R4, PT, PT, R11, -0x1, RZ ;  /* 0xffffffff0b047810 */ /* 0x001fc80007ffe0ff */
[----:B------:R-:W-:-:S04]  /*0120*/  VIMNMX3 R5, R0, R2, R3, !PT ;  /* 0x000000020005720f */ /* 0x000fc80007800103 */
[----:B------:R-:W-:-:S13]  /*0130*/  ISETP.GE.AND P0, PT, R5, R4, PT ;  /* 0x000000040500720c */ /* 0x000fda0003f06270 */
[----:B------:R-:W-:Y:S05]  /*0140*/  @P0 EXIT ;  /* 0x000000000000094d */ /* 0x000fea0003800000 */
[----:B------:R-:W0:Y:S01]  /*0150*/  LDC.64 R8, c[0x0][0x380] ;  /* 0x0000e000ff087b82 */ /* 0x000e220000000a00 */
[----:B------:R-:W1:Y:S01]  /*0160*/  LDCU.64 UR4, c[0x0][0x358] ;  /* 0x00006b00ff0477ac */ /* 0x000e620008000a00 */
[-C--:B------:R-:W-:Y:S02]  /*0170*/  IMAD R14, R3, R11.reuse, R2 ;  /* 0x0000000b030e7224 */ /* 0x080fe400078e0202 */
[----:B------:R-:W-:Y:S02]  /*0180*/  IMAD.MOV R3, RZ, RZ, -R11 ;  /* 0x000000ffff037224 */ /* 0x000fe400078e0a0b */
[----:B------:R-:W-:-:S04]  /*0190*/  IMAD R0, R14, R11, R0 ;  /* 0x0000000b0e007224 */ /* 0x000fc800078e0200 */
[C-C-:B------:R-:W-:Y:S02]  /*01a0*/  IMAD R3, R11.reuse, R3, R0.reuse ;  /* 0x000000030b037224 */ /* 0x140fe400078e0200 */
[----:B------:R-:W-:Y:S02]  /*01b0*/  IMAD R7, R11, R11, R0 ;  /* 0x0000000b0b077224 */ /* 0x000fe400078e0200 */
[----:B------:R-:W-:Y:S02]  /*01c0*/  IMAD.IADD R5, R0, 0x1, -R11 ;  /* 0x0000000100057824 */ /* 0x000fe400078e0a0b */
[----:B0-----:R-:W-:-:S04]  /*01d0*/  IMAD.WIDE R2, R3, 0x8, R8 ;  /* 0x0000000803027825 */ /* 0x001fc800078e0208 */
[--C-:B------:R-:W-:Y:S02]  /*01e0*/  IMAD.WIDE R6, R7, 0x8, R8.reuse ;  /* 0x0000000807067825 */ /* 0x100fe400078e0208 */
[----:B-1----:R-:W2:Y:S02]  /*01f0*/  LDG.E.64 R2, desc[UR4][R2.64] ;  /* 0x0000000402027981 */ /* 0x002ea4000c1e1b00 */
[----:B------:R-:W-:Y:S02]  /*0200*/  IMAD.WIDE R4, R5, 0x8, R8 ;  /* 0x0000000805047825 */ /* 0x000fe400078e0208 */
[----:B------:R-:W2:Y:S02]  /*0210*/  LDG.E.64 R6, desc[UR4][R6.64] ;  /* 0x0000000406067981 */ /* 0x000ea4000c1e1b00 */
[----:B------:R-:W-:Y:S02]  /*0220*/  IMAD.IADD R13, R0, 0x1, R11 ;  /* 0x00000001000d7824 */ /* 0x000fe400078e020b */
[----:B------:R-:W3:Y:S01]  /*0230*/  LDG.E.64 R4, desc[UR4][R4.64] ;  /* 0x0000000404047981 */ /* 0x000ee2000c1e1b00 */
[----:B------:R-:W-:-:S02]  /*0240*/  IMAD R17, R14, R11, R10 ;  /* 0x0000000b0e117224 */ /* 0x000fc400078e020a */
[----:B------:R-:W-:-:S06]  /*0250*/  IMAD.WIDE R12, R13, 0x8, R8 ;  /* 0x000000080d0c7825 */ /* 0x000fcc00078e0208 */
[----:B------:R-:W4:Y:S01]  /*0260*/  LDG.E.64 R12, desc[UR4][R12.64] ;  /* 0x000000040c0c7981 */ /* 0x000f22000c1e1b00 */
[----:B------:R-:W-:-:S05]  /*0270*/  IMAD.WIDE R16, R17, 0x8, R8 ;  /* 0x0000000811107825 */ /* 0x000fca00078e0208 */
[----:B------:R-:W5:Y:S04]  /*0280*/  LDG.E.64 R10, desc[UR4][R16.64] ;  /* 0x00000004100a7981 */ /* 0x000f68000c1e1b00 */
[----:B------:R-:W5:Y:S01]  /*0290*/  LDG.E.64 R8, desc[UR4][R16.64+0x10] ;  /* 0x0000100410087981 */ /* 0x000f62000c1e1b00 */
[----:B------:R-:W0:Y:S01]  /*02a0*/  MUFU.RCP64H R19, 6 ;  /* 0x4018000000137908 */ /* 0x000e220000001800 */
[----:B------:R-:W-:Y:S02]  /*02b0*/  HFMA2 R14, -RZ, RZ, 0, 0 ;  /* 0x00000000ff0e7431 */ /* 0x000fe400000001ff */
[----:B------:R-:W-:Y:S01]  /*02c0*/  IMAD.MOV.U32 R15, RZ, RZ, 0x40180000 ;  /* 0x40180000ff0f7424 */ /* 0x000fe200078e00ff */
[----:B------:R-:W-:Y:S01]  /*02d0*/  BSSY.RECONVERGENT B0, `(.L_x_0) ;  /* 0x0000015000007945 */ /* 0x000fe20003800200 */
[----:B------:R-:W-:-:S06]  /*02e0*/  IMAD.MOV.U32 R18, RZ, RZ, 0x1 ;  /* 0x00000001ff127424 */ /* 0x000fcc00078e00ff */
[----:B0-----:R-:W-:-:S08]  /*02f0*/  DFMA R20, R18, -R14, 1 ;  /* 0x3ff000001214742b */ /* 0x001fd0000000080e */
[----:B------:R-:W-:-:S08]  /*0300*/  DFMA R20, R20, R20, R20 ;  /* 0x000000141414722b */ /* 0x000fd00000000014 */
[----:B------:R-:W-:-:S08]  /*0310*/  DFMA R20, R18, R20, R18 ;  /* 0x000000141214722b */ /* 0x000fd00000000012 */
[----:B------:R-:W-:-:S08]  /*0320*/  DFMA R14, R20, -R14, 1 ;  /* 0x3ff00000140e742b */ /* 0x000fd0000000080e */
[----:B------:R-:W-:Y:S02]  /*0330*/  DFMA R14, R20, R14, R20 ;  /* 0x0000000e140e722b */ /* 0x000fe40000000014 */
[----:B--2---:R-:W-:-:S08]  /*0340*/  DADD R2, R2, R6 ;  /* 0x0000000002027229 */ /* 0x004fd00000000006 */
[----:B---3--:R-:W-:-:S08]  /*0350*/  DADD R2, R2, R4 ;  /* 0x0000000002027229 */ /* 0x008fd00000000004 */
[----:B----4-:R-:W-:-:S08]  /*0360*/  DADD R2, R2, R12 ;  /* 0x0000000002027229 */ /* 0x010fd0000000000c */
[----:B-----5:R-:W-:-:S08]  /*0370*/  DADD R2, R2, R10 ;  /* 0x0000000002027229 */ /* 0x020fd0000000000a */
[----:B------:R-:W-:-:S08]  /*0380*/  DADD R8, R2, R8 ;  /* 0x0000000002087229 */ /* 0x000fd00000000008 */
[----:B------:R-:W-:Y:S02]  /*0390*/  DMUL R2, R8, R14 ;  /* 0x0000000e08027228 */ /* 0x000fe40000000000 */
[----:B------:R-:W-:-:S06]  /*03a0*/  FSETP.GEU.AND P1, PT, |R9|, 6.5827683646048100446e-37, PT ;  /* 0x036000000900780b */ /* 0x000fcc0003f2e200 */
[----:B------:R-:W-:-:S08]  /*03b0*/  DFMA R4, R2, -6, R8 ;  /* 0xc01800000204782b */ /* 0x000fd00000000008 */
[----:B------:R-:W-:-:S10]  /*03c0*/  DFMA R2, R14, R4, R2 ;  /* 0x000000040e02722b */ /* 0x000fd40000000002 */
[----:B------:R-:W-:-:S05]  /*03d0*/  FFMA R4, RZ, 2.375, R3 ;  /* 0x40180000ff047823 */ /* 0x000fca0000000003 */
[----:B------:R-:W-:-:S13]  /*03e0*/  FSETP.GT.AND P0, PT, |R4|, 1.469367938527859385e-39, PT ;  /* 0x001000000400780b */ /* 0x000fda0003f04200 */
[----:B------:R-:W-:Y:S05]  /*03f0*/  @P0 BRA P1, `(.L_x_1) ;  /* 0x0000000000080947 */ /* 0x000fea0000800000 */
[----:B------:R-:W-:-:S07]  /*0400*/  MOV R6, 0x420 ;  /* 0x0000042000067802 */ /* 0x000fce0000000f00 */
[----:B------:R-:W-:Y:S05]  /*0410*/  CALL.REL.NOINC `($__internal_0_$__cuda_sm20_div_rn_f64_full) ;  /* 0x0000000000147944 */ /* 0x000fea0003c00000 */
.L_x_1:
[----:B------:R-:W-:Y:S05]  /*0420*/  BSYNC.RECONVERGENT B0 ;  /* 0x0000000000007941 */ /* 0x000fea0003800200 */
.L_x_0:
[----:B------:R-:W0:Y:S02]  /*0430*/  LDC.64 R4, c[0x0][0x388] ;  /* 0x0000e200ff047b82 */ /* 0x000e240000000a00 */
[----:B0-----:R-:W-:-:S05]  /*0440*/  IMAD.WIDE R4, R0, 0x8, R4 ;  /* 0x0000000800047825 */ /* 0x001fca00078e0204 */
[----:B------:R-:W-:Y:S01]  /*0450*/  STG.E.64 desc[UR4][R4.64], R2 ;  /* 0x0000000204007986 */ /* 0x000fe2000c101b04 */
[----:B------:R-:W-:Y:S05]  /*0460*/  EXIT ;  /* 0x000000000000794d */ /* 0x000fea0003800000 */
        .weak           $__internal_0_$__cuda_sm20_div_rn_f64_full
        .type           $__internal_0_$__cuda_sm20_div_rn_f64_full,@function
        .size           $__internal_0_$__cuda_sm20_div_rn_f64_full,(.L_x_9 - $__internal_0_$__cuda_sm20_div_rn_f64_full)
$__internal_0_$__cuda_sm20_div_rn_f64_full:
[----:B------:R-:W-:Y:S01]  /*0470*/  MOV R3, 0x3ff80000 ;  /* 0x3ff8000000037802 */ /* 0x000fe20000000f00 */
[----:B------:R-:W-:Y:S01]  /*0480*/  IMAD.MOV.U32 R2, RZ, RZ, 0x0 ;  /* 0x00000000ff027424 */ /* 0x000fe200078e00ff */
[----:B------:R-:W-:Y:S01]  /*0490*/  BSSY.RECONVERGENT B1, `(.L_x_2) ;  /* 0x000004b000017945 */ /* 0x000fe20003800200 */
[----:B------:R-:W-:Y:S01]  /*04a0*/  IMAD.MOV.U32 R10, RZ, RZ, 0x1 ;  /* 0x00000001ff0a7424 */ /* 0x000fe200078e00ff */
[----:B------:R-:W0:Y:S01]  /*04b0*/  MUFU.RCP64H R11, R3 ;  /* 0x00000003000b7308 */ /* 0x000e220000001800 */
[----:B------:R-:W-:Y:S02]  /*04c0*/  IMAD.MOV.U32 R5, RZ, RZ, R9 ;  /* 0x000000ffff057224 */ /* 0x000fe400078e0009 */
[----:B------:R-:W-:Y:S01]  /*04d0*/  IMAD.MOV.U32 R4, RZ, RZ, R8 ;  /* 0x000000ffff047224 */ /* 0x000fe200078e0008 */
[----:B------:R-:W-:Y:S01]  /*04e0*/  MOV R8, 0x1ca00000 ;  /* 0x1ca0000000087802 */ /* 0x000fe20000000f00 */
[----:B------:R-:W-:Y:S01]  /*04f0*/  IMAD.MOV.U32 R19, RZ, RZ, 0x40100000 ;  /* 0x40100000ff137424 */ /* 0x000fe200078e00ff */
[----:B------:R-:W-:-:S02]  /*0500*/  FSETP.GEU.AND P1, PT, |R5|, 1.469367938527859385e-39, PT ;  /* 0x001000000500780b */ /* 0x000fc40003f2e200 */
[----:B------:R-:W-:Y:S02]  /*0510*/  LOP3.LUT R7, R5, 0x7ff00000, RZ, 0xc0, !PT ;  /* 0x7ff0000005077812 */ /* 0x000fe400078ec0ff */
[----:B------:R-:W-:Y:S02]  /*0520*/  IADD3 R20, PT, PT, R19, -0x1, RZ ;  /* 0xffffffff13147810 */ /* 0x000fe40007ffe0ff */
[----:B------:R-:W-:Y:S02]  /*0530*/  ISETP.GE.U32.AND P0, PT, R7, 0x40100000, PT ;  /* 0x401000000700780c */ /* 0x000fe40003f06070 */
[----:B------:R-:W-:Y:S01]  /*0540*/  MOV R18, R7 ;  /* 0x0000000700127202 */ /* 0x000fe20000000f00 */
[----:B0-----:R-:W-:-:S08]  /*0550*/  DFMA R12, R10, -R2, 1 ;  /* 0x3ff000000a0c742b */ /* 0x001fd00000000802 */
[----:B------:R-:W-:-:S08]  /*0560*/  DFMA R12, R12, R12, R12 ;  /* 0x0000000c0c0c722b */ /* 0x000fd0000000000c */
[----:B------:R-:W-:Y:S01]  /*0570*/  DFMA R14, R10, R12, R10 ;  /* 0x0000000c0a0e722b */ /* 0x000fe2000000000a */
[----:B------:R-:W-:Y:S01]  /*0580*/  SEL R13, R8, 0x63400000, !P0 ;  /* 0x63400000080d7807 */ /* 0x000fe20004000000 */
[----:B------:R-:W-:-:S03]  /*0590*/  IMAD.MOV.U32 R8, RZ, RZ, R4 ;  /* 0x000000ffff087224 */ /* 0x000fc600078e0004 */
[C-C-:B------:R-:W-:Y:S02]  /*05a0*/  @!P1 LOP3.LUT R10, R13.reuse, 0x80000000, R5.reuse, 0xf8, !PT ;  /* 0x800000000d0a9812 */ /* 0x140fe400078ef805 */
[----:B------:R-:W-:Y:S01]  /*05b0*/  LOP3.LUT R9, R13, 0x800fffff, R5, 0xf8, !PT ;  /* 0x800fffff0d097812 */ /* 0x000fe200078ef805 */
[----:B------:R-:W-:Y:S01]  /*05c0*/  DFMA R16, R14, -R2, 1 ;  /* 0x3ff000000e10742b */ /* 0x000fe20000000802 */
[----:B------:R-:W-:Y:S01]  /*05d0*/  @!P1 LOP3.LUT R11, R10, 0x100000, RZ, 0xfc, !PT ;  /* 0x001000000a0b9812 */ /* 0x000fe200078efcff */
[----:B------:R-:W-:-:S06]  /*05e0*/  @!P1 IMAD.MOV.U32 R10, RZ, RZ, RZ ;  /* 0x000000ffff0a9224 */ /* 0x000fcc00078e00ff */
[----:B------:R-:W-:Y:S02]  /*05f0*/  @!P1 DFMA R8, R8, 2, -R10 ;  /* 0x400000000808982b */ /* 0x000fe4000000080a */
[----:B------:R-:W-:-:S08]  /*0600*/  DFMA R16, R14, R16, R14 ;  /* 0x000000100e10722b */ /* 0x000fd0000000000e */
[----:B------:R-:W-:Y:S01]  /*0610*/  @!P1 LOP3.LUT R18, R9, 0x7ff00000, RZ, 0xc0, !PT ;  /* 0x7ff0000009129812 */ /* 0x000fe200078ec0ff */
[----:B------:R-:W-:-:S04]  /*0620*/  DMUL R10, R16, R8 ;  /* 0x00000008100a7228 */ /* 0x000fc80000000000 */
[----:B------:R-:W-:-:S04]  /*0630*/  VIADD R12, R18, 0xffffffff ;  /* 0xffffffff120c7836 */ /* 0x000fc80000000000 */
[----:B------:R-:W-:Y:S01]  /*0640*/  DFMA R14, R10, -R2, R8 ;  /* 0x800000020a0e722b */ /* 0x000fe20000000008 */
[----:B------:R-:W-:-:S04]  /*0650*/  ISETP.GT.U32.AND P0, PT, R12, 0x7feffffe, PT ;  /* 0x7feffffe0c00780c */ /* 0x000fc80003f04070 */
[----:B------:R-:W-:-:S03]  /*0660*/  ISETP.GT.U32.OR P0, PT, R20, 0x7feffffe, P0 ;  /* 0x7feffffe1400780c */ /* 0x000fc60000704470 */
[----:B------:R-:W-:-:S10]  /*0670*/  DFMA R10, R16, R14, R10 ;  /* 0x0000000e100a722b */ /* 0x000fd4000000000a */
[----:B------:R-:W-:Y:S05]  /*0680*/  @P0 BRA `(.L_x_3) ;  /* 0x0000000000680947 */ /* 0x000fea0003800000 */
[----:B------:R-:W-:-:S05]  /*0690*/  IMAD.MOV.U32 R4, RZ, RZ, 0x40100000 ;  /* 0x40100000ff047424 */ /* 0x000fca00078e00ff */
[----:B------:R-:W-:-:S04]  /*06a0*/  VIADDMNMX R7, R7, -R4, 0xb9600000, !PT ;  /* 0xb960000007077446 */ /* 0x000fc80007800904 */
[----:B------:R-:W-:-:S05]  /*06b0*/  VIMNMX R4, PT, PT, R7, 0x46a00000, PT ;  /* 0x46a0000007047848 */ /* 0x000fca0003fe0100 */
[----:B------:R-:W-:Y:S02]  /*06c0*/  IMAD.IADD R7, R4, 0x1, -R13 ;  /* 0x0000000104077824 */ /* 0x000fe400078e0a0d */
[----:B------:R-:W-:-:S03]  /*06d0*/  IMAD.MOV.U32 R4, RZ, RZ, RZ ;  /* 0x000000ffff047224 */ /* 0x000fc600078e00ff */
[----:B------:R-:W-:-:S06]  /*06e0*/  IADD3 R5, PT, PT, R7, 0x7fe00000, RZ ;  /* 0x7fe0000007057810 */ /* 0x000fcc0007ffe0ff */
[----:B------:R-:W-:-:S10]  /*06f0*/  DMUL R12, R10, R4 ;  /* 0x000000040a0c7228 */ /* 0x000fd40000000000 */
[----:B------:R-:W-:-:S13]  /*0700*/  FSETP.GTU.AND P0, PT, |R13|, 1.469367938527859385e-39, PT ;  /* 0x001000000d00780b */ /* 0x000fda0003f0c200 */
[----:B------:R-:W-:Y:S05]  /*0710*/  @P0 BRA `(.L_x_4) ;  /* 0x0000000000880947 */ /* 0x000fea0003800000 */
[----:B------:R-:W-:Y:S01]  /*0720*/  DFMA R2, R10, -R2, R8 ;  /* 0x800000020a02722b */ /* 0x000fe20000000008 */
[----:B------:R-:W-:-:S09]  /*0730*/  IMAD.MOV.U32 R4, RZ, RZ, RZ ;  /* 0x000000ffff047224 */ /* 0x000fd200078e00ff */
[C---:B------:R-:W-:Y:S02]  /*0740*/  FSETP.NEU.AND P0, PT, R3.reuse, RZ, PT ;  /* 0x000000ff0300720b */ /* 0x040fe40003f0d000 */
[----:B------:R-:W-:-:S04]  /*0750*/  LOP3.LUT R2, R3, 0x40180000, RZ, 0x3c, !PT ;  /* 0x4018000003027812 */ /* 0x000fc800078e3cff */
[----:B------:R-:W-:-:S04]  /*0760*/  LOP3.LUT R9, R2, 0x80000000, RZ, 0xc0, !PT ;  /* 0x8000000002097812 */ /* 0x000fc800078ec0ff */
[----:B------:R-:W-:-:S03]  /*0770*/  LOP3.LUT R5, R9, R5, RZ, 0xfc, !PT ;  /* 0x0000000509057212 */ /* 0x000fc600078efcff */
[----:B------:R-:W-:Y:S05]  /*0780*/  @!P0 BRA `(.L_x_4) ;  /* 0x00000000006c8947 */ /* 0x000fea0003800000 */
[C---:B------:R-:W-:Y:S01]  /*0790*/  IADD3 R3, PT, PT, -R7.reuse, RZ, RZ ;  /* 0x000000ff07037210 */ /* 0x040fe20007ffe1ff */
[----:B------:R-:W-:Y:S01]  /*07a0*/  IMAD.MOV.U32 R2, RZ, RZ, RZ ;  /* 0x000000ffff027224 */ /* 0x000fe200078e00ff */
[----:B------:R-:W-:Y:S01]  /*07b0*/  DMUL.RP R4, R10, R4 ;  /* 0x000000040a047228 */ /* 0x000fe20000008000 */
[----:B------:R-:W-:-:S04]  /*07c0*/  IADD3 R7, PT, PT, -R7, -0x43300000, RZ ;  /* 0xbcd0000007077810 */ /* 0x000fc80007ffe1ff */
[----:B------:R-:W-:-:S05]  /*07d0*/  DFMA R2, R12, -R2, R10 ;  /* 0x800000020c02722b */ /* 0x000fca000000000a */
[----:B------:R-:W-:-:S05]  /*07e0*/  LOP3.LUT R9, R5, R9, RZ, 0x3c, !PT ;  /* 0x0000000905097212 */ /* 0x000fca00078e3cff */
[----:B------:R-:W-:-:S04]  /*07f0*/  FSETP.NEU.AND P0, PT, |R3|, R7, PT ;  /* 0x000000070300720b */ /* 0x000fc80003f0d200 */
[----:B------:R-:W-:Y:S02]  /*0800*/  FSEL R12, R4, R12, !P0 ;  /* 0x0000000c040c7208 */ /* 0x000fe40004000000 */
[----:B------:R-:W-:Y:S01]  /*0810*/  FSEL R13, R9, R13, !P0 ;  /* 0x0000000d090d7208 */ /* 0x000fe20004000000 */
[----:B------:R-:W-:Y:S06]  /*0820*/  BRA `(.L_x_4) ;  /* 0x0000000000447947 */ /* 0x000fec0003800000 */
.L_x_3:
[----:B------:R-:W-:-:S14]  /*0830*/  DSETP.NAN.AND P0, PT, R4, R4, PT ;  /* 0x000000040400722a */ /* 0x000fdc0003f08000 */
[----:B------:R-:W-:Y:S05]  /*0840*/  @P0 BRA `(.L_x_5) ;  /* 0x0000000000340947 */ /* 0x000fea0003800000 */
[----:B------:R-:W-:Y:S01]  /*0850*/  ISETP.NE.AND P0, PT, R18, R19, PT ;  /* 0x000000131200720c */ /* 0x000fe20003f05270 */
[----:B------:R-:W-:Y:S01]  /*0860*/  IMAD.MOV.U32 R12, RZ, RZ, 0x0 ;  /* 0x00000000ff0c7424 */ /* 0x000fe200078e00ff */
[----:B------:R-:W-:-:S11]  /*0870*/  MOV R13, 0xfff80000 ;  /* 0xfff80000000d7802 */ /* 0x000fd60000000f00 */
[----:B------:R-:W-:Y:S05]  /*0880*/  @!P0 BRA `(.L_x_4) ;  /* 0x00000000002c8947 */ /* 0x000fea0003800000 */
[----:B------:R-:W-:Y:S02]  /*0890*/  ISETP.NE.AND P0, PT, R18, 0x7ff00000, PT ;  /* 0x7ff000001200780c */ /* 0x000fe40003f05270 */
[----:B------:R-:W-:Y:S02]  /*08a0*/  LOP3.LUT R4, R5, 0x40180000, RZ, 0x3c, !PT ;  /* 0x4018000005047812 */ /* 0x000fe400078e3cff */
[----:B------:R-:W-:Y:S02]  /*08b0*/  ISETP.EQ.OR P0, PT, R19, RZ, !P0 ;  /* 0x000000ff1300720c */ /* 0x000fe40004702670 */
[----:B------:R-:W-:-:S11]  /*08c0*/  LOP3.LUT R13, R4, 0x80000000, RZ, 0xc0, !PT ;  /* 0x80000000040d7812 */ /* 0x000fd600078ec0ff */
[----:B------:R-:W-:Y:S01]  /*08d0*/  @P0 LOP3.LUT R2, R13, 0x7ff00000, RZ, 0xfc, !PT ;  /* 0x7ff000000d020812 */ /* 0x000fe200078efcff */
[----:B------:R-:W-:Y:S02]  /*08e0*/  @!P0 IMAD.MOV.U32 R12, RZ, RZ, RZ ;  /* 0x000000ffff0c8224 */ /* 0x000fe400078e00ff */
[----:B------:R-:W-:Y:S01]  /*08f0*/  @P0 IMAD.MOV.U32 R12, RZ, RZ, RZ ;  /* 0x000000ffff0c0224 */ /* 0x000fe200078e00ff */
[----:B------:R-:W-:Y:S01]  /*0900*/  @P0 MOV R13, R2 ;  /* 0x00000002000d0202 */ /* 0x000fe20000000f00 */
[----:B------:R-:W-:Y:S06]  /*0910*/  BRA `(.L_x_4) ;  /* 0x0000000000087947 */ /* 0x000fec0003800000 */
.L_x_5:
[----:B------:R-:W-:Y:S01]  /*0920*/  LOP3.LUT R13, R5, 0x80000, RZ, 0xfc, !PT ;  /* 0x00080000050d7812 */ /* 0x000fe200078efcff */
[----:B------:R-:W-:-:S07]  /*0930*/  IMAD.MOV.U32 R12, RZ, RZ, R4 ;  /* 0x000000ffff0c7224 */ /* 0x000fce00078e0004 */
.L_x_4:
[----:B------:R-:W-:Y:S05]  /*0940*/  BSYNC.RECONVERGENT B1 ;  /* 0x0000000000017941 */ /* 0x000fea0003800200 */
.L_x_2:
[----:B------:R-:W-:Y:S01]  /*0950*/  IMAD.MOV.U32 R7, RZ, RZ, 0x0 ;  /* 0x00000000ff077424 */ /* 0x000fe200078e00ff */
[----:B------:R-:W-:Y:S01]  /*0960*/  MOV R3, R13 ;  /* 0x0000000d00037202 */ /* 0x000fe20000000f00 */
[----:B------:R-:W-:Y:S02]  /*0970*/  IMAD.MOV.U32 R2, RZ, RZ, R12 ;  /* 0x000000ffff027224 */ /* 0x000fe400078e000c */
[----:B------:R-:W-:Y:S05]  /*0980*/  RET.REL.NODEC R6 `(_Z10jacobiStepPKdPdi) ;  /* 0xfffffff4069c7950 */ /* 0x000fea0003c3ffff */
.L_x_6:
[----:B------:R-:W-:-:S00]  /*0990*/  BRA `(.L_x_6) ;  /* 0xfffffffc00fc7947 */ /* 0x000fc0000383ffff */
[----:B------:R-:W-:-:S00]  /*09a0*/  NOP ;  /* 0x0000000000007918 */ /* 0x000fc00000000000 */
        /* <DEDUP_REMOVED lines=13> */
.L_x_9:


//--------------------- .text._Z17calcEpsAndComparePKdS0_Pdi --------------------------
	.section	.text._Z17calcEpsAndComparePKdS0_Pdi,"ax",@progbits
	.align	128
        .global         _Z17calcEpsAndComparePKdS0_Pdi
        .type           _Z17calcEpsAndComparePKdS0_Pdi,@function
        .size           _Z17calcEpsAndComparePKdS0_Pdi,(.L_x_11 - _Z17calcEpsAndComparePKdS0_Pdi)
        .other          _Z17calcEpsAndComparePKdS0_Pdi,@"STO_CUDA_ENTRY STV_DEFAULT"
_Z17calcEpsAndComparePKdS0_Pdi:
.text._Z17calcEpsAndComparePKdS0_Pdi:
[----:B------:R-:W-:Y:S01]  /*0000*/  LDC R1, c[0x0][0x37c] ;  /* 0x0000df00ff017b82 */ /* 0x000fe20000000800 */
[----:B------:R-:W0:Y:S07]  /*0010*/  S2R R7, SR_TID.Y ;  /* 0x0000000000077919 */ /* 0x000e2e0000002200 */
[----:B------:R-:W1:Y:S01]  /*0020*/  LDC R3, c[0x0][0x360] ;  /* 0x0000d800ff037b82 */ /* 0x000e620000000800 */
[----:B------:R-:W2:Y:S01]  /*0030*/  LDCU UR7, c[0x0][0x398] ;  /* 0x00007300ff0777ac */ /* 0x000ea20008000800 */
[----:B------:R-:W1:Y:S01]  /*0040*/  S2R R0, SR_TID.X ;  /* 0x0000000000007919 */ /* 0x000e620000002100 */
[----:B------:R-:W3:Y:S05]  /*0050*/  S2R R9, SR_TID.Z ;  /* 0x0000000000097919 */ /* 0x000eea0000002300 */
[----:B------:R-:W0:Y:S08]  /*0060*/  S2UR UR5, SR_CTAID.Y ;  /* 0x00000000000579c3 */ /* 0x000e300000002600 */
[----:B------:R-:W0:Y:S08]  /*0070*/  LDC R2, c[0x0][0x364] ;  /* 0x0000d900ff027b82 */ /* 0x000e300000000800 */
[----:B------:R-:W1:Y:S08]  /*0080*/  S2UR UR4, SR_CTAID.X ;  /* 0x00000000000479c3 */ /* 0x000e700000002500 */
[----:B------:R-:W3:Y:S08]  /*0090*/  S2UR UR6, SR_CTAID.Z ;  /* 0x00000000000679c3 */ /* 0x000ef00000002700 */
[----:B------:R-:W3:Y:S01]  /*00a0*/  LDC R4, c[0x0][0x368] ;  /* 0x0000da00ff047b82 */ /* 0x000ee20000000800 */
[----:B0-----:R-:W-:-:S04]  /*00b0*/  IMAD R6, R2, UR5, R7 ;  /* 0x0000000502067c24 */ /* 0x001fc8000f8e0207 */
[----:B------:R-:W-:Y:S02]  /*00c0*/  VIADD R6, R6, 0x1 ;  /* 0x0000000106067836 */ /* 0x000fe40000000000 */
[----:B-1----:R-:W-:Y:S01]  /*00d0*/  IMAD R5, R3, UR4, R0 ;  /* 0x0000000403057c24 */ /* 0x002fe2000f8e0200 */
[----:B--2---:R-:W-:Y:S01]  /*00e0*/  UIADD3 UR4, UPT, UPT, UR7, -0x1, URZ ;  /* 0xffffffff07047890 */ /* 0x004fe2000fffe0ff */
[----:B------:R-:W0:Y:S02]  /*00f0*/  LDC.64 R10, c[0x0][0x380] ;  /* 0x0000e000ff0a7b82 */ /* 0x000e240000000a00 */
[----:B------:R-:W-:Y:S02]  /*0100*/  VIADD R5, R5, 0x1 ;  /* 0x0000000105057836 */ /* 0x000fe40000000000 */
[----:B---3--:R-:W-:-:S04]  /*0110*/  IMAD R7, R4, UR6, R9 ;  /* 0x0000000604077c24 */ /* 0x008fc8000f8e0209 */
[----:B------:R-:W1:Y:S01]  /*0120*/  LDC.64 R8, c[0x0][0x388] ;  /* 0x0000e200ff087b82 */ /* 0x000e620000000a00 */
[----:B------:R-:W-:-:S05]  /*0130*/  VIADD R7, R7, 0x1 ;  /* 0x0000000107077836 */ /* 0x000fca0000000000 */
[----:B------:R-:W-:-:S04]  /*0140*/  VIMNMX3 R12, R5, R6, R7, !PT ;  /* 0x00000006050c720f */ /* 0x000fc80007800107 */
[----:B------:R-:W-:Y:S01]  /*0150*/  ISETP.GE.AND P0, PT, R12, UR4, PT ;  /* 0x000000040c007c0c */ /* 0x000fe2000bf06270 */
[----:B------:R-:W2:-:S12]  /*0160*/  LDCU.64 UR4, c[0x0][0x358] ;  /* 0x00006b00ff0477ac */ /* 0x000e980008000a00 */
[----:B------:R-:W-:-:S04]  /*0170*/  @!P0 IMAD R6, R7, UR7, R6 ;  /* 0x0000000707068c24 */ /* 0x000fc8000f8e0206 */
[----:B------:R-:W-:-:S04]  /*0180*/  @!P0 IMAD R5, R6, UR7, R5 ;  /* 0x0000000706058c24 */ /* 0x000fc8000f8e0205 */
[----:B-1----:R-:W-:-:S04]  /*0190*/  @!P0 IMAD.WIDE R8, R5, 0x8, R8 ;  /* 0x0000000805088825 */ /* 0x002fc800078e0208 */
[----:B0-----:R-:W-:Y:S02]  /*01a0*/  @!P0 IMAD.WIDE R10, R5, 0x8, R10 ;  /* 0x00000008050a8825 */ /* 0x001fe400078e020a */
[----:B--2---:R-:W2:Y:S04]  /*01b0*/  @!P0 LDG.E.64 R8, desc[UR4][R8.64] ;  /* 0x0000000408088981 */ /* 0x004ea8000c1e1b00 */
[----:B------:R-:W2:Y:S01]  /*01c0*/  @!P0 LDG.E.64 R10, desc[UR4][R10.64] ;  /* 0x000000040a0a8981 */ /* 0x000ea2000c1e1b00 */
[----:B------:R-:W-:Y:S01]  /*01d0*/  CS2R R6, SRZ ;  /* 0x0000000000067805 */ /* 0x000fe2000001ff00 */
[----:B--2---:R-:W-:-:S08]  /*01e0*/  @!P0 DADD R12, R8, -R10 ;  /* 0x00000000080c8229 */ /* 0x004fd0000000080a */
[----:B------:R-:W-:-:S07]  /*01f0*/  @!P0 DADD R6, -RZ, |R12| ;  /* 0x00000000ff068229 */ /* 0x000fce000000050c */
[----:B------:R-:W0:Y:S03]  /*0200*/  SHFL.DOWN PT, R13, R7, 0x10, 0x1f ;  /* 0x0a001f00070d7f89 */ /* 0x000e2600000e0000 */
[----:B------:R-:W-:Y:S01]  /*0210*/  IMAD.MOV.U32 R14, RZ, RZ, R7 ;  /* 0x000000ffff0e7224 */ /* 0x000fe200078e0007 */
[----:B------:R-:W1:Y:S01]  /*0220*/  SHFL.DOWN PT, R12, R6, 0x10, 0x1f ;  /* 0x0a001f00060c7f89 */ /* 0x000e6200000e0000 */
[----:B------:R-:W-:Y:S02]  /*0230*/  IMAD.MOV.U32 R9, RZ, RZ, R6 ;  /* 0x000000ffff097224 */ /* 0x000fe400078e0006 */
[----:B0-----:R-:W-:Y:S01]  /*0240*/  IMAD.MOV.U32 R5, RZ, RZ, R13 ;  /* 0x000000ffff057224 */ /* 0x001fe200078e000d */
[----:B-1----:R-:W-:-:S06]  /*0250*/  DSETP.MAX.AND P0, P1, R12, R6, PT ;  /* 0x000000060c00722a */ /* 0x002fcc000390f000 */
[----:B------:R-:W-:Y:S02]  /*0260*/  FSEL R5, R5, R14, P0 ;  /* 0x0000000e05057208 */ /* 0x000fe40000000000 */
[----:B------:R-:W-:-:S05]  /*0270*/  SEL R8, R12, R9, P0 ;  /* 0x000000090c087207 */ /* 0x000fca0000000000 */
[----:B------:R-:W-:Y:S01]  /*0280*/  SHFL.DOWN PT, R10, R8, 0x8, 0x1f ;  /* 0x09001f00080a7f89 */ /* 0x000fe200000e0000 */
[----:B------:R-:W-:Y:S01]  /*0290*/  @P1 LOP3.LUT R5, R14, 0x80000, RZ, 0xfc, !PT ;  /* 0x000800000e051812 */ /* 0x000fe200078efcff */
[----:B------:R-:W-:-:S04]  /*02a0*/  IMAD.MOV.U32 R6, RZ, RZ, R8 ;  /* 0x000000ffff067224 */ /* 0x000fc800078e0008 */
[----:B------:R-:W-:-:S04]  /*02b0*/  IMAD.MOV.U32 R9, RZ, RZ, R5 ;  /* 0x000000ffff097224 */ /* 0x000fc800078e0005 */
[----:B------:R-:W-:Y:S01]  /*02c0*/  IMAD.MOV.U32 R5, RZ, RZ, R9 ;  /* 0x000000ffff057224 */ /* 0x000fe200078e0009 */
[----:B------:R-:W0:Y:S02]  /*02d0*/  SHFL.DOWN PT, R11, R9, 0x8, 0x1f ;  /* 0x09001f00090b7f89 */ /* 0x000e2400000e0000 */
[----:B0-----:R-:W-:Y:S01]  /*02e0*/  DSETP.MAX.AND P0, P1, R8, R10, PT ;  /* 0x0000000a0800722a */ /* 0x001fe2000390f000 */
[----:B------:R-:W-:-:S05]  /*02f0*/  IMAD.MOV.U32 R12, RZ, RZ, R11 ;  /* 0x000000ffff0c7224 */ /* 0x000fca00078e000b */
[----:B------:R-:W-:Y:S02]  /*0300*/  FSEL R7, R5, R12, P0 ;  /* 0x0000000c05077208 */ /* 0x000fe40000000000 */
[----:B------:R-:W-:-:S05]  /*0310*/  SEL R6, R6, R10, P0 ;  /* 0x0000000a06067207 */ /* 0x000fca0000000000 */
[----:B------:R-:W-:Y:S01]  /*0320*/  SHFL.DOWN PT, R10, R6, 0x4, 0x1f ;  /* 0x08801f00060a7f89 */ /* 0x000fe200000e0000 */
[----:B------:R-:W-:-:S05]  /*0330*/  @P1 LOP3.LUT R7, R12, 0x80000, RZ, 0xfc, !PT ;  /* 0x000800000c071812 */ /* 0x000fca00078efcff */
[----:B------:R-:W0:Y:S01]  /*0340*/  SHFL.DOWN PT, R11, R7, 0x4, 0x1f ;  /* 0x08801f00070b7f89 */ /* 0x000e2200000e0000 */
[----:B------:R-:W-:Y:S01]  /*0350*/  IMAD.MOV.U32 R5, RZ, RZ, R7 ;  /* 0x000000ffff057224 */ /* 0x000fe200078e0007 */
[----:B0-----:R-:W-:Y:S01]  /*0360*/  DSETP.MAX.AND P0, P1, R6, R10, PT ;  /* 0x0000000a0600722a */ /* 0x001fe2000390f000 */
[----:B------:R-:W-:-:S05]  /*0370*/  IMAD.MOV.U32 R12, RZ, RZ, R11 ;  /* 0x000000ffff0c7224 */ /* 0x000fca00078e000b */
[----:B------:R-:W-:Y:S02]  /*0380*/  FSEL R9, R5, R12, P0 ;  /* 0x0000000c05097208 */ /* 0x000fe40000000000 */
[----:B------:R-:W-:Y:S02]  /*0390*/  SEL R8, R6, R10, P0 ;  /* 0x0000000a06087207 */ /* 0x000fe40000000000 */
[----:B------:R-:W-:Y:S02]  /*03a0*/  LOP3.LUT P0, RZ, R0, 0x1f, RZ, 0xc0, !PT ;  /* 0x0000001f00ff7812 */ /* 0x000fe4000780c0ff */
[----:B------:R-:W-:Y:S01]  /*03b0*/  MOV R6, R8 ;  /* 0x0000000800067202 */ /* 0x000fe20000000f00 */
        /* <DEDUP_REMOVED lines=8> */
[----:B------:R-:W0:Y:S01]  /*0440*/  @!P0 S2R R10, SR_CgaCtaId ;  /* 0x00000000000a8919 */ /* 0x000e220000008800 */
[----:B------:R-:W-:-:S03]  /*0450*/  @!P0 MOV R5, 0x400 ;  /* 0x0000040000058802 */ /* 0x000fc60000000f00 */
[----:B------:R-:W-:Y:S01]  /*0460*/  @P2 LOP3.LUT R7, R12, 0x80000, RZ, 0xfc, !PT ;  /* 0x000800000c072812 */ /* 0x000fe200078efcff */
[----:B------:R-:W-:Y:S04]  /*0470*/  SHFL.DOWN PT, R8, R6, 0x1, 0x1f ;  /* 0x08201f0006087f89 */ /* 0x000fe800000e0000 */
[----:B------:R-:W1:Y:S01]  /*0480*/  SHFL.DOWN PT, R9, R7, 0x1, 0x1f ;  /* 0x08201f0007097f89 */ /* 0x000e6200000e0000 */
[----:B0-----:R-:W-:Y:S01]  /*0490*/  @!P0 LEA R5, R10, R5, 0x18 ;  /* 0x000000050a058211 */ /* 0x001fe200078ec0ff */
[----:B-1----:R-:W-:Y:S01]  /*04a0*/  DSETP.MAX.AND P2, P1, R6, R8, PT ;  /* 0x000000080600722a */ /* 0x002fe2000394f000 */
[----:B------:R-:W-:Y:S02]  /*04b0*/  IMAD.MOV.U32 R12, RZ, RZ, R9 ;  /* 0x000000ffff0c7224 */ /* 0x000fe400078e0009 */
[----:B------:R-:W-:Y:S01]  /*04c0*/  IMAD.MOV.U32 R10, RZ, RZ, R6 ;  /* 0x000000ffff0a7224 */ /* 0x000fe200078e0006 */
[----:B------:R-:W-:-:S02]  /*04d0*/  @!P0 LEA.HI R5, R0, R5, RZ, 0x1e ;  /* 0x0000000500058211 */ /* 0x000fc400078ff0ff */
[----:B------:R-:W-:Y:S02]  /*04e0*/  FSEL R11, R7, R12, P2 ;  /* 0x0000000c070b7208 */ /* 0x000fe40001000000 */
[----:B------:R-:W-:Y:S02]  /*04f0*/  SEL R8, R10, R8, P2 ;  /* 0x000000080a087207 */ /* 0x000fe40001000000 */
[----:B------:R-:W-:-:S04]  /*0500*/  ISETP.GT.U32.AND P2, PT, R0, 0x1f, PT ;  /* 0x0000001f0000780c */ /* 0x000fc80003f44070 */
[----:B------:R-:W-:-:S05]  /*0510*/  @P1 LOP3.LUT R11, R12, 0x80000, RZ, 0xfc, !PT ;  /* 0x000800000c0b1812 */ /* 0x000fca00078efcff */
[----:B------:R-:W-:-:S05]  /*0520*/  IMAD.MOV.U32 R9, RZ, RZ, R11 ;  /* 0x000000ffff097224 */ /* 0x000fca00078e000b */
[----:B------:R0:W-:Y:S01]  /*0530*/  @!P0 STS.64 [R5], R8 ;  /* 0x0000000805008388 */ /* 0x0001e20000000a00 */
[----:B------:R-:W-:Y:S06]  /*0540*/  BAR.SYNC.DEFER_BLOCKING 0x0 ;  /* 0x0000000000007b1d */ /* 0x000fec0000010000 */
[----:B------:R-:W-:Y:S05]  /*0550*/  @P2 EXIT ;  /* 0x000000000000294d */ /* 0x000fea0003800000 */
[----:B------:R-:W-:-:S04]  /*0560*/  IMAD R3, R3, R2, RZ ;  /* 0x0000000203037224 */ /* 0x000fc800078e02ff */
[----:B------:R-:W-:-:S05]  /*0570*/  IMAD R3, R3, R4, RZ ;  /* 0x0000000403037224 */ /* 0x000fca00078e02ff */
[----:B------:R-:W-:-:S04]  /*0580*/  SHF.R.U32.HI R3, RZ, 0x5, R3 ;  /* 0x00000005ff037819 */ /* 0x000fc80000011603 */
[----:B------:R-:W-:-:S13]  /*0590*/  ISETP.GE.U32.AND P0, PT, R0, R3, PT ;  /* 0x000000030000720c */ /* 0x000fda0003f06070 */
[----:B------:R-:W0:Y:S01]  /*05a0*/  @!P0 S2R R3, SR_CgaCtaId ;  /* 0x0000000000038919 */ /* 0x000e220000008800 */
[----:B------:R-:W-:-:S04]  /*05b0*/  @!P0 MOV R2, 0x400 ;  /* 0x0000040000028802 */ /* 0x000fc80000000f00 */
[----:B0-----:R-:W-:Y:S02]  /*05c0*/  @!P0 LEA R5, R3, R2, 0x18 ;  /* 0x0000000203058211 */ /* 0x001fe400078ec0ff */
[----:B------:R-:W-:-:S03]  /*05d0*/  CS2R R2, SRZ ;  /* 0x0000000000027805 */ /* 0x000fc6000001ff00 */
[----:B------:R-:W-:-:S05]  /*05e0*/  @!P0 IMAD R6, R0, 0x8, R5 ;  /* 0x0000000800068824 */ /* 0x000fca00078e0205 */
[----:B------:R-:W0:Y:S04]  /*05f0*/  @!P0 LDS.64 R2, [R6] ;  /* 0x0000000006028984 */ /* 0x000e280000000a00 */
[----:B0-----:R-:W0:Y:S01]  /*0600*/  SHFL.DOWN PT, R5, R3, 0x10, 0x1f ;  /* 0x0a001f0003057f89 */ /* 0x001e2200000e0000 */
[----:B------:R-:W-:-:S03]  /*0610*/  IMAD.MOV.U32 R8, RZ, RZ, R3 ;  /* 0x000000ffff087224 */ /* 0x000fc600078e0003 */
[----:B------:R-:W1:Y:S01]  /*0620*/  SHFL.DOWN PT, R4, R2, 0x10, 0x1f ;  /* 0x0a001f0002047f89 */ /* 0x000e6200000e0000 */
[----:B0-----:R-:W-:Y:S01]  /*0630*/  IMAD.MOV.U32 R7, RZ, RZ, R5 ;  /* 0x000000ffff077224 */ /* 0x001fe200078e0005 */
[----:B-1----:R-:W-:-:S06]  /*0640*/  DSETP.MAX.AND P0, P1, R4, R2, PT ;  /* 0x000000020400722a */ /* 0x002fcc000390f000 */
[----:B------:R-:W-:Y:S01]  /*0650*/  FSEL R9, R7, R8, P0 ;  /* 0x0000000807097208 */ /* 0x000fe20000000000 */
[----:B------:R-:W-:-:S05]  /*0660*/  IMAD.MOV.U32 R7, RZ, RZ, R2 ;  /* 0x000000ffff077224 */ /* 0x000fca00078e0002 */
[----:B------:R-:W-:Y:S02]  /*0670*/  SEL R4, R4, R7, P0 ;  /* 0x0000000704047207 */ /* 0x000fe40000000000 */
[----:B------:R-:W-:-:S03]  /*0680*/  @P1 LOP3.LUT R9, R8, 0x80000, RZ, 0xfc, !PT ;  /* 0x0008000008091812 */ /* 0x000fc600078efcff */
[----:B------:R-:W-:Y:S02]  /*0690*/  SHFL.DOWN PT, R6, R4, 0x8, 0x1f ;  /* 0x09001f0004067f89 */ /* 0x000fe400000e0000 */
[----:B------:R-:W-:-:S04]  /*06a0*/  IMAD.MOV.U32 R5, RZ, RZ, R9 ;  /* 0x000000ffff057224 */ /* 0x000fc800078e0009 */
[----:B------:R-:W-:Y:S01]  /*06b0*/  IMAD.MOV.U32 R2, RZ, RZ, R5 ;  /* 0x000000ffff027224 */ /* 0x000fe200078e0005 */
[----:B------:R-:W0:Y:S02]  /*06c0*/  SHFL.DOWN PT, R7, R5, 0x8, 0x1f ;  /* 0x09001f0005077f89 */ /* 0x000e2400000e0000 */
[----:B0-----:R-:W-:Y:S01]  /*06d0*/  DSETP.MAX.AND P0, P1, R4, R6, PT ;  /* 0x000000060400722a */ /* 0x001fe2000390f000 */
[----:B------:R-:W-:-:S05]  /*06e0*/  MOV R3, R7 ;  /* 0x0000000700037202 */ /* 0x000fca0000000f00 */
        /* <DEDUP_REMOVED lines=9> */
[----:B------:R-:W-:-:S05]  /*0780*/  IMAD.MOV.U32 R5, RZ, RZ, R7 ;  /* 0x000000ffff057224 */ /* 0x000fca00078e0007 */
[----:B------:R-:W-:Y:S02]  /*0790*/  FSEL R9, R4, R5, P0 ;  /* 0x0000000504097208 */ /* 0x000fe40000000000 */
[----:B------:R-:W-:Y:S02]  /*07a0*/  SEL R4, R2, R6, P0 ;  /* 0x0000000602047207 */ /* 0x000fe40000000000 */
[----:B------:R-:W-:-:S03]  /*07b0*/  ISETP.NE.AND P0, PT, R0, RZ, PT ;  /* 0x000000ff0000720c */ /* 0x000fc60003f05270 */
[----:B------:R-:W-:Y:S01]  /*07c0*/  SHFL.DOWN PT, R6, R4, 0x2, 0x1f ;  /* 0x08401f0004067f89 */ /* 0x000fe200000e0000 */
[----:B------:R-:W-:-:S05]  /*07d0*/  @P1 LOP3.LUT R9, R5, 0x80000, RZ, 0xfc, !PT ;  /* 0x0008000005091812 */ /* 0x000fca00078efcff */
[----:B------:R-:W-:-:S04]  /*07e0*/  IMAD.MOV.U32 R5, RZ, RZ, R9 ;  /* 0x000000ffff057224 */ /* 0x000fc800078e0009 */
[----:B------:R-:W-:Y:S01]  /*07f0*/  IMAD.MOV.U32 R0, RZ, RZ, R5 ;  /* 0x000000ffff007224 */ /* 0x000fe200078e0005 */
[----:B------:R-:W0:Y:S02]  /*0800*/  SHFL.DOWN PT, R7, R5, 0x2, 0x1f ;  /* 0x08401f0005077f89 */ /* 0x000e2400000e0000 */
[----:B0-----:R-:W-:Y:S01]  /*0810*/  DSETP.MAX.AND P1, P2, R4, R6, PT ;  /* 0x000000060400722a */ /* 0x001fe20003a2f000 */
[----:B------:R-:W-:-:S05]  /*0820*/  IMAD.MOV.U32 R3, RZ, RZ, R7 ;  /* 0x000000ffff037224 */ /* 0x000fca00078e0007 */
[----:B------:R-:W-:Y:S02]  /*0830*/  FSEL R9, R0, R3, P1 ;  /* 0x0000000300097208 */ /* 0x000fe40000800000 */
[----:B------:R-:W-:-:S05]  /*0840*/  SEL R6, R4, R6, P1 ;  /* 0x0000000604067207 */ /* 0x000fca0000800000 */
[----:B------:R0:W1:Y:S01]  /*0850*/  SHFL.DOWN PT, R8, R6, 0x1, 0x1f ;  /* 0x08201f0006087f89 */ /* 0x00006200000e0000 */
[----:B------:R-:W-:-:S05]  /*0860*/  @P2 LOP3.LUT R9, R3, 0x80000, RZ, 0xfc, !PT ;  /* 0x0008000003092812 */ /* 0x000fca00078efcff */
[----:B------:R-:W-:-:S05]  /*0870*/  IMAD.MOV.U32 R7, RZ, RZ, R9 ;  /* 0x000000ffff077224 */ /* 0x000fca00078e0009 */
[----:B------:R0:W2:Y:S01]  /*0880*/  SHFL.DOWN PT, R9, R7, 0x1, 0x1f ;  /* 0x08201f0007097f89 */ /* 0x0000a200000e0000 */
[----:B------:R-:W-:Y:S05]  /*0890*/  @P0 EXIT ;  /* 0x000000000000094d */ /* 0x000fea0003800000 */
[----:B------:R-:W3:Y:S02]  /*08a0*/  LDC.64 R2, c[0x0][0x390] ;  /* 0x0000e400ff027b82 */ /* 0x000ee40000000a00 */
[----:B---3--:R3:W5:Y:S01]  /*08b0*/  LDG.E.64 R4, desc[UR4][R2.64] ;  /* 0x0000000402047981 */ /* 0x008762000c1e1b00 */
[----:B-12---:R-:W-:Y:S01]  /*08c0*/  DSETP.MAX.AND P0, P1, R6, R8, PT ;  /* 0x000000080600722a */ /* 0x006fe2000390f000 */
[----:B------:R-:W-:Y:S01]  /*08d0*/  IMAD.MOV.U32 R0, RZ, RZ, R7 ;  /* 0x000000ffff007224 */ /* 0x000fe200078e0007 */
[----:B------:R-:W-:-:S04]  /*08e0*/  MOV R11, R9 ;  /* 0x00000009000b7202 */ /* 0x000fc80000000f00 */
[----:B------:R-:W-:Y:S02]  /*08f0*/  FSEL R13, R0, R11, P0 ;  /* 0x0000000b000d7208 */ /* 0x000fe40000000000 */
[----:B------:R-:W-:-:S06]  /*0900*/  SEL R8, R6, R8, P0 ;  /* 0x0000000806087207 */ /* 0x000fcc0000000000 */
[----:B------:R-:W-:-:S05]  /*0910*/  @P1 LOP3.LUT R13, R11, 0x80000, RZ, 0xfc, !PT ;  /* 0x000800000b0d1812 */ /* 0x000fca00078efcff */
[----:B---3--:R-:W-:-:S07]  /*0920*/  IMAD.MOV.U32 R9, RZ, RZ, R13 ;  /* 0x000000ffff097224 */ /* 0x008fce00078e000d */
.L_x_7:
[----:B-----5:R-:W-:Y:S01]  /*0930*/  DSETP.MAX.AND P0, P1, R8, R4, PT ;  /* 0x000000040800722a */ /* 0x020fe2000390f000 */
[----:B------:R-:W-:Y:S01]  /*0940*/  IMAD.MOV.U32 R0, RZ, RZ, R9 ;  /* 0x000000ffff007224 */ /* 0x000fe200078e0009 */
[----:B------:R-:W-:Y:S05]  /*0950*/  YIELD ;  /* 0x0000000000007946 */ /* 0x000fea0003800000 */
[----:B------:R-:W-:Y:S02]  /*0960*/  IMAD.MOV.U32 R11, RZ, RZ, R5 ;  /* 0x000000ffff0b7224 */ /* 0x000fe400078e0005 */
[----:B0-----:R-:W-:-:S03]  /*0970*/  IMAD.MOV.U32 R7, RZ, RZ, R4 ;  /* 0x000000ffff077224 */ /* 0x001fc600078e0004 */
[----:B------:R-:W-:Y:S01]  /*0980*/  FSEL R13, R0, R11, P0 ;  /* 0x0000000b000d7208 */ /* 0x000fe20000000000 */
[----:B------:R-:W-:Y:S01]  /*0990*/  IMAD.MOV.U32 R0, RZ, RZ, R8 ;  /* 0x000000ffff007224 */ /* 0x000fe200078e0008 */
[----:B------:R-:W-:-:S04]  /*09a0*/  @P1 LOP3.LUT R13, R11, 0x80000, RZ, 0xfc, !PT ;  /* 0x000800000b0d1812 */ /* 0x000fc800078efcff */
[----:B------:R-:W-:Y:S01]  /*09b0*/  SEL R6, R0, R7, P0 ;  /* 0x0000000700067207 */ /* 0x000fe20000000000 */
[----:B------:R-:W-:-:S06]  /*09c0*/  IMAD.MOV.U32 R7, RZ, RZ, R13 ;  /* 0x000000ffff077224 */ /* 0x000fcc00078e000d */
[----:B------:R-:W2:Y:S02]  /*09d0*/  ATOMG.E.CAS.64.STRONG.GPU PT, R6, [R2], R4, R6 ;  /* 0x00000004020673a9 */ /* 0x000ea400001ee506 */
[----:B--2---:R-:W-:Y:S01]  /*09e0*/  ISETP.NE.U32.AND P0, PT, R4, R6, PT ;  /* 0x000000060400720c */ /* 0x004fe20003f05070 */
[----:B------:R-:W-:-:S03]  /*09f0*/  IMAD.MOV.U32 R4, RZ, RZ, R6 ;  /* 0x000000ffff047224 */ /* 0x000fc600078e0006 */
[----:B------:R-:W-:Y:S01]  /*0a00*/  ISETP.NE.AND.EX P0, PT, R5, R7, PT, P0 ;  /* 0x000000070500720c */ /* 0x000fe20003f05300 */
[----:B------:R-:W-:-:S12]  /*0a10*/  IMAD.MOV.U32 R5, RZ, RZ, R7 ;  /* 0x000000ffff057224 */ /* 0x000fd800078e0007 */
[----:B------:R-:W-:Y:S05]  /*0a20*/  @P0 BRA `(.L_x_7) ;  /* 0xfffffffc00c00947 */ /* 0x000fea000383ffff */
[----:B------:R-:W-:Y:S05]  /*0a30*/  EXIT ;  /* 0x000000000000794d */ /* 0x000fea0003800000 */
.L_x_8:
        /* <DEDUP_REMOVED lines=12> */
.L_x_11:


//--------------------- .nv.shared.reserved.0     --------------------------
	.section	.nv.shared.reserved.0,"aw",@nobits
	.weak		__nv_reservedSMEM_offset_0_alias
	.size		__nv_reservedSMEM_offset_0_alias, 0, 64
	.other		__nv_reservedSMEM_offset_0_alias,@"STO_CUDA_RESERVED_SHARED STV_DEFAULT"
__nv_reservedSMEM_offset_0_alias:
	.zero		0
	.zero		64


//--------------------- .nv.shared._Z17calcEpsAndComparePKdS0_Pdi --------------------------
	.section	.nv.shared._Z17calcEpsAndComparePKdS0_Pdi,"aw",@nobits
	.sectionflags	@""
	.align	8
.nv.shared._Z17calcEpsAndComparePKdS0_Pdi:
	.zero		1280


//--------------------- .nv.constant0._Z10jacobiStepPKdPdi --------------------------
	.section	.nv.constant0._Z10jacobiStepPKdPdi,"a",@progbits
	.sectionflags	@""
	.align	4
.nv.constant0._Z10jacobiStepPKdPdi:
	.zero		916


//--------------------- .nv.constant0._Z17calcEpsAndComparePKdS0_Pdi --------------------------
	.section	.nv.constant0._Z17calcEpsAndComparePKdS0_Pdi,"a",@progbits
	.sectionflags	@""
	.align	4
.nv.constant0._Z17calcEpsAndComparePKdS0_Pdi:
	.zero		924


//--------------------- SYMBOLS --------------------------

	.type		.nv.reservedSmem.offset0,@object
	.size		.nv.reservedSmem.offset0,0x4
	.type		.nv.reservedSmem.cap,@object
	.size		.nv.reservedSmem.cap,0x4
